//
// Generated by NVIDIA NVVM Compiler
//
// Compiler Build ID: CL-36424714
// Cuda compilation tools, release 13.0, V13.0.88
// Based on NVVM 20.0.0
//

.version 9.0
.target sm_100
.address_size 64

	// .globl	_Z11cuda_kerneliPfiiS_S_

.visible .entry _Z11cuda_kerneliPfiiS_S_(
	.param .u32 _Z11cuda_kerneliPfiiS_S__param_0,
	.param .u64 .ptr .align 1 _Z11cuda_kerneliPfiiS_S__param_1,
	.param .u32 _Z11cuda_kerneliPfiiS_S__param_2,
	.param .u32 _Z11cuda_kerneliPfiiS_S__param_3,
	.param .u64 .ptr .align 1 _Z11cuda_kerneliPfiiS_S__param_4,
	.param .u64 .ptr .align 1 _Z11cuda_kerneliPfiiS_S__param_5
)
{
	.reg .pred 	%p<56>;
	.reg .b32 	%r<66>;
	.reg .b32 	%f<49>;
	.reg .b64 	%rd<31>;

	ld.param.u32 	%r34, [_Z11cuda_kerneliPfiiS_S__param_0];
	ld.param.u64 	%rd7, [_Z11cuda_kerneliPfiiS_S__param_1];
	ld.param.u32 	%r35, [_Z11cuda_kerneliPfiiS_S__param_2];
	ld.param.u32 	%r36, [_Z11cuda_kerneliPfiiS_S__param_3];
	ld.param.u64 	%rd8, [_Z11cuda_kerneliPfiiS_S__param_4];
	cvta.to.global.u64 	%rd1, %rd8;
	cvta.to.global.u64 	%rd2, %rd7;
	mov.u32 	%r37, %ctaid.x;
	mov.u32 	%r38, %ntid.x;
	mov.u32 	%r39, %tid.x;
	mad.lo.s32 	%r1, %r37, %r38, %r39;
	mov.u32 	%r40, %ctaid.y;
	mov.u32 	%r41, %ntid.y;
	mov.u32 	%r42, %tid.y;
	mad.lo.s32 	%r2, %r40, %r41, %r42;
	shr.u32 	%r43, %r34, 31;
	add.s32 	%r44, %r34, %r43;
	shr.s32 	%r3, %r44, 1;
	neg.s32 	%r4, %r3;
	setp.lt.s32 	%p5, %r34, -1;
	mov.f32 	%f44, 0f00000000;
	@%p5 bra 	$L__BB0_27;
	abs.s32 	%r5, %r3;
	add.s32 	%r6, %r3, %r5;
	and.b32  	%r7, %r6, 3;
	sub.s32 	%r8, %r2, %r3;
	setp.gt.s32 	%p6, %r8, -1;
	setp.lt.s32 	%p7, %r8, %r36;
	and.pred  	%p1, %p6, %p7;
	sub.s32 	%r9, 1, %r3;
	add.s32 	%r45, %r9, %r2;
	setp.gt.s32 	%p8, %r45, -1;
	setp.lt.s32 	%p9, %r45, %r36;
	and.pred  	%p2, %p8, %p9;
	add.s32 	%r46, %r45, 1;
	setp.gt.s32 	%p10, %r46, -1;
	setp.lt.s32 	%p11, %r46, %r36;
	and.pred  	%p3, %p10, %p11;
	max.s32 	%r47, %r3, %r4;
	neg.s32 	%r10, %r47;
	mov.f32 	%f44, 0f00000000;
	cvt.u64.u32 	%rd12, %r2;
	cvt.s64.s32 	%rd13, %r4;
	add.s64 	%rd15, %rd13, %rd12;
	mov.u32 	%r59, %r4;
$L__BB0_2:
	setp.eq.s32 	%p12, %r7, 3;
	add.s32 	%r48, %r59, %r3;
	mul.lo.s32 	%r12, %r48, %r34;
	add.s32 	%r49, %r59, %r1;
	setp.gt.s32 	%p13, %r49, -1;
	setp.lt.s32 	%p14, %r49, %r35;
	and.pred  	%p4, %p13, %p14;
	mul.lo.s32 	%r13, %r49, %r36;
	mov.u32 	%r60, %r4;
	@%p12 bra 	$L__BB0_11;
	mul.wide.s32 	%rd9, %r12, 4;
	add.s64 	%rd3, %rd2, %rd9;
	ld.global.f32 	%f2, [%rd3];
	setp.neu.f32 	%p15, %f2, 0f00000000;
	and.pred  	%p16, %p15, %p4;
	and.pred  	%p17, %p16, %p1;
	not.pred 	%p18, %p17;
	@%p18 bra 	$L__BB0_5;
	add.s32 	%r50, %r8, %r13;
	mul.wide.s32 	%rd10, %r50, 4;
	add.s64 	%rd11, %rd1, %rd10;
	ld.global.f32 	%f30, [%rd11];
	fma.rn.f32 	%f44, %f30, %f2, %f44;
$L__BB0_5:
	setp.eq.s32 	%p19, %r7, 0;
	mov.u32 	%r60, %r9;
	@%p19 bra 	$L__BB0_11;
	ld.global.f32 	%f5, [%rd3+4];
	setp.neu.f32 	%p20, %f5, 0f00000000;
	and.pred  	%p21, %p20, %p4;
	and.pred  	%p22, %p21, %p2;
	cvt.s64.s32 	%rd14, %r13;
	add.s64 	%rd16, %rd15, %rd14;
	shl.b64 	%rd17, %rd16, 2;
	add.s64 	%rd4, %rd1, %rd17;
	not.pred 	%p23, %p22;
	@%p23 bra 	$L__BB0_8;
	ld.global.f32 	%f31, [%rd4+4];
	fma.rn.f32 	%f44, %f31, %f5, %f44;
$L__BB0_8:
	sub.s32 	%r60, 2, %r3;
	setp.eq.s32 	%p24, %r7, 1;
	@%p24 bra 	$L__BB0_11;
	sub.s32 	%r60, 3, %r3;
	ld.global.f32 	%f8, [%rd3+8];
	setp.neu.f32 	%p25, %f8, 0f00000000;
	and.pred  	%p26, %p25, %p4;
	and.pred  	%p27, %p26, %p3;
	not.pred 	%p28, %p27;
	@%p28 bra 	$L__BB0_11;
	ld.global.f32 	%f32, [%rd4+8];
	fma.rn.f32 	%f44, %f32, %f8, %f44;
$L__BB0_11:
	setp.lt.u32 	%p29, %r6, 3;
	@%p29 bra 	$L__BB0_26;
	add.s32 	%r51, %r2, %r60;
	add.s32 	%r62, %r51, %r13;
	add.s32 	%r65, %r62, 3;
	add.s32 	%r64, %r51, 1;
	add.s32 	%r63, %r10, %r60;
	add.s32 	%r52, %r3, %r60;
	add.s32 	%r61, %r52, %r12;
$L__BB0_13:
	mul.wide.s32 	%rd18, %r61, 4;
	add.s64 	%rd5, %rd2, %rd18;
	ld.global.f32 	%f13, [%rd5];
	setp.eq.f32 	%p30, %f13, 0f00000000;
	@%p30 bra 	$L__BB0_16;
	add.s32 	%r53, %r64, -1;
	setp.gt.s32 	%p31, %r53, -1;
	setp.lt.s32 	%p32, %r53, %r36;
	and.pred  	%p33, %p31, %p32;
	and.pred  	%p34, %p4, %p33;
	not.pred 	%p35, %p34;
	@%p35 bra 	$L__BB0_16;
	mul.wide.s32 	%rd19, %r62, 4;
	add.s64 	%rd20, %rd1, %rd19;
	ld.global.f32 	%f33, [%rd20];
	fma.rn.f32 	%f44, %f33, %f13, %f44;
$L__BB0_16:
	ld.global.f32 	%f16, [%rd5+4];
	setp.eq.f32 	%p36, %f16, 0f00000000;
	@%p36 bra 	$L__BB0_19;
	setp.gt.s32 	%p37, %r64, -1;
	setp.lt.s32 	%p38, %r64, %r36;
	and.pred  	%p39, %p37, %p38;
	and.pred  	%p40, %p4, %p39;
	not.pred 	%p41, %p40;
	@%p41 bra 	$L__BB0_19;
	add.s32 	%r54, %r62, 1;
	mul.wide.s32 	%rd21, %r54, 4;
	add.s64 	%rd22, %rd1, %rd21;
	ld.global.f32 	%f34, [%rd22];
	fma.rn.f32 	%f44, %f34, %f16, %f44;
$L__BB0_19:
	ld.global.f32 	%f19, [%rd5+8];
	setp.eq.f32 	%p42, %f19, 0f00000000;
	@%p42 bra 	$L__BB0_22;
	add.s32 	%r55, %r64, 1;
	setp.gt.s32 	%p43, %r55, -1;
	setp.lt.s32 	%p44, %r55, %r36;
	and.pred  	%p45, %p43, %p44;
	and.pred  	%p46, %p4, %p45;
	not.pred 	%p47, %p46;
	@%p47 bra 	$L__BB0_22;
	add.s32 	%r56, %r62, 2;
	mul.wide.s32 	%rd23, %r56, 4;
	add.s64 	%rd24, %rd1, %rd23;
	ld.global.f32 	%f35, [%rd24];
	fma.rn.f32 	%f44, %f35, %f19, %f44;
$L__BB0_22:
	ld.global.f32 	%f22, [%rd5+12];
	setp.eq.f32 	%p48, %f22, 0f00000000;
	@%p48 bra 	$L__BB0_25;
	add.s32 	%r57, %r64, 2;
	setp.gt.s32 	%p49, %r57, -1;
	setp.lt.s32 	%p50, %r57, %r36;
	and.pred  	%p51, %p49, %p50;
	and.pred  	%p52, %p4, %p51;
	not.pred 	%p53, %p52;
	@%p53 bra 	$L__BB0_25;
	mul.wide.s32 	%rd25, %r65, 4;
	add.s64 	%rd26, %rd1, %rd25;
	ld.global.f32 	%f36, [%rd26];
	fma.rn.f32 	%f44, %f36, %f22, %f44;
$L__BB0_25:
	add.s32 	%r65, %r65, 4;
	add.s32 	%r64, %r64, 4;
	add.s32 	%r63, %r63, 4;
	add.s32 	%r62, %r62, 4;
	add.s32 	%r61, %r61, 4;
	setp.ne.s32 	%p54, %r63, 1;
	@%p54 bra 	$L__BB0_13;
$L__BB0_26:
	add.s32 	%r33, %r59, 1;
	setp.ne.s32 	%p55, %r59, %r5;
	mov.u32 	%r59, %r33;
	@%p55 bra 	$L__BB0_2;
$L__BB0_27:
	ld.param.u64 	%rd30, [_Z11cuda_kerneliPfiiS_S__param_5];
	cvta.to.global.u64 	%rd27, %rd30;
	mad.lo.s32 	%r58, %r36, %r1, %r2;
	mul.wide.s32 	%rd28, %r58, 4;
	add.s64 	%rd29, %rd27, %rd28;
	st.global.f32 	[%rd29], %f44;
	ret;

}


// ===== COMPILED SASS (sm_100) =====

	.target	sm_100

	.elftype	@"ET_EXEC"


//--------------------- .note.nv.tkinfo           --------------------------
	.section	.note.nv.tkinfo,"",@"SHT_NOTE"
	.sectionflags	@"SHF_NOTE_NV_TKINFO"
	.tkinfo
        /*0018*/ 	.word	0x00000002
        /*0030*/ 	.string	""
        /*0030*/ 	.string	"ptxas"
        /*0030*/ 	.string	"Cuda compilation tools, release 13.0, V13.0.88"
        /*0030*/ 	.string	"Build cuda_13.0.r13.0/compiler.36424714_0"
        /*0030*/ 	.string	"-arch sm_100 -m 64 "



//--------------------- .note.nv.cuinfo           --------------------------
	.section	.note.nv.cuinfo,"",@"SHT_NOTE"
	.sectionflags	@"SHF_NOTE_NV_CUINFO"
        /*0018*/ 	.short	0x0002
        /*001a*/ 	.short	0x0064
        /*001c*/ 	.short	0x0082
	.zero		2


//--------------------- .nv.info                  --------------------------
	.section	.nv.info,"",@"SHT_CUDA_INFO"
	.align	4


	//----- nvinfo : EIATTR_REGCOUNT
	.align		4
        /*0000*/ 	.byte	0x04, 0x2f
        /*0002*/ 	.short	(.L_1 - .L_0)
	.align		4
.L_0:
        /*0004*/ 	.word	index@(_Z11cuda_kerneliPfiiS_S_)
        /*0008*/ 	.word	0x00000020


	//----- nvinfo : EIATTR_FRAME_SIZE
	.align		4
.L_1:
        /*000c*/ 	.byte	0x04, 0x11
        /*000e*/ 	.short	(.L_3 - .L_2)
	.align		4
.L_2:
        /*0010*/ 	.word	index@(_Z11cuda_kerneliPfiiS_S_)
        /*0014*/ 	.word	0x00000000


	//----- nvinfo : EIATTR_MIN_STACK_SIZE
	.align		4
.L_3:
        /*0018*/ 	.byte	0x04, 0x12
        /*001a*/ 	.short	(.L_5 - .L_4)
	.align		4
.L_4:
        /*001c*/ 	.word	index@(_Z11cuda_kerneliPfiiS_S_)
        /*0020*/ 	.word	0x00000000
.L_5:


//--------------------- .nv.compat                --------------------------
	.section	.nv.compat,"",@"SHT_CUDA_COMPAT_INFO"
	.align	4
        /*0000*/ 	.byte	0x02, 0x09, 0x00, 0x00, 0x02, 0x02, 0x01, 0x00, 0x02, 0x05, 0x05, 0x00, 0x03, 0x07, 0x01, 0x01
        /*0010*/ 	.byte	0x02, 0x03, 0x00, 0x00, 0x02, 0x06, 0x01, 0x00, 0x04, 0x0b, 0x08, 0x00, 0x09, 0x00, 0x00, 0x00
        /*0020*/ 	.byte	0x00, 0x00, 0x00, 0x00


//--------------------- .nv.info._Z11cuda_kerneliPfiiS_S_ --------------------------
	.section	.nv.info._Z11cuda_kerneliPfiiS_S_,"",@"SHT_CUDA_INFO"
	.sectionflags	@""
	.align	4


	//----- nvinfo : EIATTR_CUDA_API_VERSION
	.align		4
        /*0000*/ 	.byte	0x04, 0x37
        /*0002*/ 	.short	(.L_7 - .L_6)
.L_6:
        /*0004*/ 	.word	0x00000082


	//----- nvinfo : EIATTR_KPARAM_INFO
	.align		4
.L_7:
        /*0008*/ 	.byte	0x04, 0x17
        /*000a*/ 	.short	(.L_9 - .L_8)
.L_8:
        /*000c*/ 	.word	0x00000000
        /*0010*/ 	.short	0x0005
        /*0012*/ 	.short	0x0020
        /*0014*/ 	.byte	0x00, 0xf5, 0x21, 0x00


	//----- nvinfo : EIATTR_KPARAM_INFO
	.align		4
.L_9:
        /*0018*/ 	.byte	0x04, 0x17
        /*001a*/ 	.short	(.L_11 - .L_10)
.L_10:
        /*001c*/ 	.word	0x00000000
        /*0020*/ 	.short	0x0004
        /*0022*/ 	.short	0x0018
        /*0024*/ 	.byte	0x00, 0xf5, 0x21, 0x00


	//----- nvinfo : EIATTR_KPARAM_INFO
	.align		4
.L_11:
        /*0028*/ 	.byte	0x04, 0x17
        /*002a*/ 	.short	(.L_13 - .L_12)
.L_12:
        /*002c*/ 	.word	0x00000000
        /*0030*/ 	.short	0x0003
        /*0032*/ 	.short	0x0014
        /*0034*/ 	.byte	0x00, 0xf0, 0x11, 0x00


	//----- nvinfo : EIATTR_KPARAM_INFO
	.align		4
.L_13:
        /*0038*/ 	.byte	0x04, 0x17
        /*003a*/ 	.short	(.L_15 - .L_14)
.L_14:
        /*003c*/ 	.word	0x00000000
        /*0040*/ 	.short	0x0002
        /*0042*/ 	.short	0x0010
        /*0044*/ 	.byte	0x00, 0xf0, 0x11, 0x00


	//----- nvinfo : EIATTR_KPARAM_INFO
	.align		4
.L_15:
        /*0048*/ 	.byte	0x04, 0x17
        /*004a*/ 	.short	(.L_17 - .L_16)
.L_16:
        /*004c*/ 	.word	0x00000000
        /*0050*/ 	.short	0x0001
        /*0052*/ 	.short	0x0008
        /*0054*/ 	.byte	0x00, 0xf5, 0x21, 0x00


	//----- nvinfo : EIATTR_KPARAM_INFO
	.align		4
.L_17:
        /*0058*/ 	.byte	0x04, 0x17
        /*005a*/ 	.short	(.L_19 - .L_18)
.L_18:
        /*005c*/ 	.word	0x00000000
        /*0060*/ 	.short	0x0000
        /*0062*/ 	.short	0x0000
        /*0064*/ 	.byte	0x00, 0xf0, 0x11, 0x00


	//----- nvinfo : EIATTR_SPARSE_MMA_MASK
	.align		4
.L_19:
        /*0068*/ 	.byte	0x03, 0x50
        /*006a*/ 	.short	0x0000


	//----- nvinfo : EIATTR_MAXREG_COUNT
	.align		4
        /*006c*/ 	.byte	0x03, 0x1b
        /*006e*/ 	.short	0x00ff


	//----- nvinfo : EIATTR_MERCURY_ISA_VERSION
	.align		4
        /*0070*/ 	.byte	0x03, 0x5f
        /*0072*/ 	.short	0x0101


	//----- nvinfo : EIATTR_VRC_CTA_INIT_COUNT
	.align		4
        /*0074*/ 	.byte	0x02, 0x4a
	.zero		1
	.zero		1


	//----- nvinfo : EIATTR_EXIT_INSTR_OFFSETS
	.align		4
        /*0078*/ 	.byte	0x04, 0x1c
        /*007a*/ 	.short	(.L_21 - .L_20)


	//   ....[0]....
.L_20:
        /*007c*/ 	.word	0x000009c0


	//----- nvinfo : EIATTR_CRS_STACK_SIZE
	.align		4
.L_21:
        /*0080*/ 	.byte	0x04, 0x1e
        /*0082*/ 	.short	(.L_23 - .L_22)
.L_22:
        /*0084*/ 	.word	0x00000000


	//----- nvinfo : EIATTR_CBANK_PARAM_SIZE
	.align		4
.L_23:
        /*0088*/ 	.byte	0x03, 0x19
        /*008a*/ 	.short	0x0028


	//----- nvinfo : EIATTR_PARAM_CBANK
	.align		4
        /*008c*/ 	.byte	0x04, 0x0a
        /*008e*/ 	.short	(.L_25 - .L_24)
	.align		4
.L_24:
        /*0090*/ 	.word	index@(.nv.constant0._Z11cuda_kerneliPfiiS_S_)
        /*0094*/ 	.short	0x0380
        /*0096*/ 	.short	0x0028


	//----- nvinfo : EIATTR_SW_WAR
	.align		4
.L_25:
        /*0098*/ 	.byte	0x04, 0x36
        /*009a*/ 	.short	(.L_27 - .L_26)
.L_26:
        /*009c*/ 	.word	0x00000008
.L_27:


//--------------------- .nv.callgraph             --------------------------
	.section	.nv.callgraph,"",@"SHT_CUDA_CALLGRAPH"
	.align	4
	.sectionentsize	8
	.align		4
        /*0000*/ 	.word	0x00000000
	.align		4
        /*0004*/ 	.word	0xffffffff
	.align		4
        /*0008*/ 	.word	0x00000000
	.align		4
        /*000c*/ 	.word	0xfffffffe
	.align		4
        /*0010*/ 	.word	0x00000000
	.align		4
        /*0014*/ 	.word	0xfffffffd
	.align		4
        /*0018*/ 	.word	0x00000000
	.align		4
        /*001c*/ 	.word	0xfffffffc


//--------------------- .text._Z11cuda_kerneliPfiiS_S_ --------------------------
	.section	.text._Z11cuda_kerneliPfiiS_S_,"ax",@progbits
	.align	128
        .global         _Z11cuda_kerneliPfiiS_S_
        .type           _Z11cuda_kerneliPfiiS_S_,@function
        .size           _Z11cuda_kerneliPfiiS_S_,(.L_x_11 - _Z11cuda_kerneliPfiiS_S_)
        .other          _Z11cuda_kerneliPfiiS_S_,@"STO_CUDA_ENTRY STV_DEFAULT"
_Z11cuda_kerneliPfiiS_S_:
.text._Z11cuda_kerneliPfiiS_S_:
[----:B------:R-:W-:Y:S08]  /*0000*/  LDC R1, c[0x0][0x37c] ;  /* 0x0000df00ff017b82 */ /* 0x000ff00000000800 */
[----:B------:R-:W0:Y:S01]  /*0010*/  LDC R4, c[0x0][0x380] ;  /* 0x0000e000ff047b82 */ /* 0x000e220000000800 */
[----:B------:R-:W1:Y:S01]  /*0020*/  S2R R3, SR_TID.X ;  /* 0x0000000000037919 */ /* 0x000e620000002100 */
[----:B------:R-:W2:Y:S01]  /*0030*/  LDCU.64 UR4, c[0x0][0x358] ;  /* 0x00006b00ff0477ac */ /* 0x000ea20008000a00 */
[----:B------:R-:W3:Y:S05]  /*0040*/  S2R R5, SR_TID.Y ;  /* 0x0000000000057919 */ /* 0x000eea0000002200 */
[----:B------:R-:W1:Y:S08]  /*0050*/  S2UR UR6, SR_CTAID.X ;  /* 0x00000000000679c3 */ /* 0x000e700000002500 */
[----:B------:R-:W1:Y:S08]  /*0060*/  LDC R0, c[0x0][0x360] ;  /* 0x0000d800ff007b82 */ /* 0x000e700000000800 */
[----:B------:R-:W3:Y:S01]  /*0070*/  S2UR UR7, SR_CTAID.Y ;  /* 0x00000000000779c3 */ /* 0x000ee20000002600 */
[----:B0-----:R-:W-:-:S02]  /*0080*/  ISETP.GE.AND P0, PT, R4, -0x1, PT ;  /* 0xffffffff0400780c */ /* 0x001fc40003f06270 */
[----:B------:R-:W-:-:S05]  /*0090*/  LEA.HI R4, R4, R4, RZ, 0x1 ;  /* 0x0000000404047211 */ /* 0x000fca00078f08ff */
[----:B------:R-:W3:Y:S01]  /*00a0*/  LDC R2, c[0x0][0x364] ;  /* 0x0000d900ff027b82 */ /* 0x000ee20000000800 */
[----:B-1----:R-:W-:Y:S02]  /*00b0*/  IMAD R0, R0, UR6, R3 ;  /* 0x0000000600007c24 */ /* 0x002fe4000f8e0203 */
[----:B---3--:R-:W-:Y:S02]  /*00c0*/  IMAD R3, R2, UR7, R5 ;  /* 0x0000000702037c24 */ /* 0x008fe4000f8e0205 */
[----:B------:R-:W-:Y:S01]  /*00d0*/  IMAD.MOV.U32 R2, RZ, RZ, RZ ;  /* 0x000000ffff027224 */ /* 0x000fe200078e00ff */
[----:B--2---:R-:W-:Y:S06]  /*00e0*/  @!P0 BRA `(.L_x_0) ;  /* 0x0000000800208947 */ /* 0x004fec0003800000 */
[----:B------:R-:W0:Y:S01]  /*00f0*/  LDCU UR6, c[0x0][0x394] ;  /* 0x00007280ff0677ac */ /* 0x000e220008000800 */
[----:B------:R-:W-:-:S04]  /*0100*/  SHF.R.S32.HI R4, RZ, 0x1, R4 ;  /* 0x00000001ff047819 */ /* 0x000fc80000011404 */
[C---:B------:R-:W-:Y:S01]  /*0110*/  IADD3 R6, PT, PT, -R4.reuse, 0x1, RZ ;  /* 0x0000000104067810 */ /* 0x040fe20007ffe1ff */
[C-C-:B------:R-:W-:Y:S01]  /*0120*/  IMAD.IADD R5, R3.reuse, 0x1, -R4.reuse ;  /* 0x0000000103057824 */ /* 0x140fe200078e0a04 */
[----:B------:R-:W-:Y:S01]  /*0130*/  IABS R13, R4 ;  /* 0x00000004000d7213 */ /* 0x000fe20000000000 */
[----:B------:R-:W-:Y:S02]  /*0140*/  IMAD.MOV R7, RZ, RZ, -R4 ;  /* 0x000000ffff077224 */ /* 0x000fe400078e0a04 */
[----:B------:R-:W-:Y:S02]  /*0150*/  IMAD.IADD R2, R3, 0x1, R6 ;  /* 0x0000000103027824 */ /* 0x000fe400078e0206 */
[----:B------:R-:W-:Y:S01]  /*0160*/  IMAD.MOV.U32 R11, RZ, RZ, R7 ;  /* 0x000000ffff0b7224 */ /* 0x000fe200078e0007 */
[----:B------:R-:W-:Y:S01]  /*0170*/  VIMNMX R9, PT, PT, R4, R7, !PT ;  /* 0x0000000704097248 */ /* 0x000fe20007fe0100 */
[----:B------:R-:W-:Y:S02]  /*0180*/  VIADD R8, R2, 0x1 ;  /* 0x0000000102087836 */ /* 0x000fe40000000000 */
[----:B------:R-:W-:Y:S01]  /*0190*/  IMAD.IADD R10, R4, 0x1, R13 ;  /* 0x00000001040a7824 */ /* 0x000fe200078e020d */
[----:B0-----:R-:W-:-:S02]  /*01a0*/  ISETP.GE.AND P0, PT, R2, UR6, PT ;  /* 0x0000000602007c0c */ /* 0x001fc4000bf06270 */
[C---:B------:R-:W-:Y:S02]  /*01b0*/  ISETP.GE.AND P1, PT, R8.reuse, UR6, PT ;  /* 0x0000000608007c0c */ /* 0x040fe4000bf26270 */
[----:B------:R-:W-:Y:S02]  /*01c0*/  ISETP.GE.AND P2, PT, R5, UR6, PT ;  /* 0x0000000605007c0c */ /* 0x000fe4000bf46270 */
[----:B------:R-:W-:Y:S02]  /*01d0*/  ISETP.GT.AND P1, PT, R8, -0x1, !P1 ;  /* 0xffffffff0800780c */ /* 0x000fe40004f24270 */
[----:B------:R-:W-:Y:S02]  /*01e0*/  IADD3 R8, P3, PT, R3, R7, RZ ;  /* 0x0000000703087210 */ /* 0x000fe40007f7e0ff */
[----:B------:R-:W-:Y:S01]  /*01f0*/  ISETP.GT.AND P0, PT, R2, -0x1, !P0 ;  /* 0xffffffff0200780c */ /* 0x000fe20004704270 */
[----:B------:R-:W-:Y:S01]  /*0200*/  IMAD.MOV.U32 R2, RZ, RZ, RZ ;  /* 0x000000ffff027224 */ /* 0x000fe200078e00ff */
[----:B------:R-:W-:-:S02]  /*0210*/  ISETP.GT.AND P2, PT, R5, -0x1, !P2 ;  /* 0xffffffff0500780c */ /* 0x000fc40005744270 */
[----:B------:R-:W-:-:S11]  /*0220*/  LEA.HI.X.SX32 R18, R7, RZ, 0x1, P3 ;  /* 0x000000ff07127211 */ /* 0x000fd600018f0eff */
.L_x_9:
[----:B------:R-:W0:Y:S01]  /*0230*/  LDCU.64 UR6, c[0x0][0x390] ;  /* 0x00007200ff0677ac */ /* 0x000e220008000a00 */
[----:B------:R-:W-:Y:S01]  /*0240*/  LOP3.LUT R19, R10, 0x3, RZ, 0xc0, !PT ;  /* 0x000000030a137812 */ /* 0x000fe200078ec0ff */
[--C-:B------:R-:W-:Y:S01]  /*0250*/  IMAD.IADD R21, R0, 0x1, R11.reuse ;  /* 0x0000000100157824 */ /* 0x100fe200078e020b */
[----:B------:R-:W-:Y:S01]  /*0260*/  IABS R12, R4 ;  /* 0x00000004000c7213 */ /* 0x000fe20000000000 */
[----:B------:R-:W1:Y:S01]  /*0270*/  LDCU UR8, c[0x0][0x380] ;  /* 0x00007000ff0877ac */ /* 0x000e620008000800 */
[----:B------:R-:W-:Y:S01]  /*0280*/  ISETP.NE.AND P4, PT, R19, 0x3, PT ;  /* 0x000000031300780c */ /* 0x000fe20003f85270 */
[----:B------:R-:W-:Y:S01]  /*0290*/  IMAD.IADD R23, R4, 0x1, R11 ;  /* 0x0000000104177824 */ /* 0x000fe200078e020b */
[C---:B------:R-:W-:Y:S01]  /*02a0*/  ISETP.NE.AND P6, PT, R11.reuse, R12, PT ;  /* 0x0000000c0b00720c */ /* 0x040fe20003fc5270 */
[----:B------:R-:W-:Y:S02]  /*02b0*/  IMAD.MOV.U32 R16, RZ, RZ, R7 ;  /* 0x000000ffff107224 */ /* 0x000fe400078e0007 */
[----:B------:R-:W-:Y:S01]  /*02c0*/  VIADD R11, R11, 0x1 ;  /* 0x000000010b0b7836 */ /* 0x000fe20000000000 */
[----:B0-----:R-:W-:-:S04]  /*02d0*/  ISETP.GE.AND P3, PT, R21, UR6, PT ;  /* 0x0000000615007c0c */ /* 0x001fc8000bf66270 */
[C---:B------:R-:W-:Y:S01]  /*02e0*/  ISETP.GT.AND P3, PT, R21.reuse, -0x1, !P3 ;  /* 0xffffffff1500780c */ /* 0x040fe20005f64270 */
[----:B------:R-:W-:Y:S02]  /*02f0*/  IMAD R21, R21, UR7, RZ ;  /* 0x0000000715157c24 */ /* 0x000fe4000f8e02ff */
[----:B-1----:R-:W-:Y:S01]  /*0300*/  IMAD R23, R23, UR8, RZ ;  /* 0x0000000817177c24 */ /* 0x002fe2000f8e02ff */
[----:B------:R-:W-:Y:S09]  /*0310*/  @!P4 BRA `(.L_x_1) ;  /* 0x0000000000a4c947 */ /* 0x000ff20003800000 */
[----:B------:R-:W0:Y:S02]  /*0320*/  LDC.64 R12, c[0x0][0x388] ;  /* 0x0000e200ff0c7b82 */ /* 0x000e240000000a00 */
[----:B0-----:R-:W-:-:S05]  /*0330*/  IMAD.WIDE R12, R23, 0x4, R12 ;  /* 0x00000004170c7825 */ /* 0x001fca00078e020c */
[----:B------:R-:W2:Y:S01]  /*0340*/  LDG.E R25, desc[UR4][R12.64] ;  /* 0x000000040c197981 */ /* 0x000ea2000c1e1900 */
[----:B------:R-:W-:Y:S01]  /*0350*/  BSSY.RECONVERGENT B0, `(.L_x_2) ;  /* 0x000000a000007945 */ /* 0x000fe20003800200 */
[----:B------:R-:W-:Y:S02]  /*0360*/  ISETP.NE.AND P5, PT, R19, RZ, PT ;  /* 0x000000ff1300720c */ /* 0x000fe40003fa5270 */
[----:B--2---:R-:W-:-:S04]  /*0370*/  FSETP.NEU.AND P4, PT, R25, RZ, P3 ;  /* 0x000000ff1900720b */ /* 0x004fc80001f8d000 */
[----:B------:R-:W-:-:S13]  /*0380*/  PLOP3.LUT P4, PT, P4, P2, PT, 0x80, 0x8 ;  /* 0x000000000008781c */ /* 0x000fda0002785070 */
[----:B------:R-:W-:Y:S05]  /*0390*/  @!P4 BRA `(.L_x_3) ;  /* 0x000000000014c947 */ /* 0x000fea0003800000 */
[----:B------:R-:W0:Y:S01]  /*03a0*/  LDC.64 R14, c[0x0][0x398] ;  /* 0x0000e600ff0e7b82 */ /* 0x000e220000000a00 */
[----:B------:R-:W-:-:S04]  /*03b0*/  IMAD.IADD R17, R5, 0x1, R21 ;  /* 0x0000000105117824 */ /* 0x000fc800078e0215 */
[----:B0-----:R-:W-:-:S06]  /*03c0*/  IMAD.WIDE R14, R17, 0x4, R14 ;  /* 0x00000004110e7825 */ /* 0x001fcc00078e020e */
[----:B------:R-:W2:Y:S02]  /*03d0*/  LDG.E R15, desc[UR4][R14.64] ;  /* 0x000000040e0f7981 */ /* 0x000ea4000c1e1900 */
[----:B--2---:R-:W-:-:S07]  /*03e0*/  FFMA R2, R25, R15, R2 ;  /* 0x0000000f19027223 */ /* 0x004fce0000000002 */
.L_x_3:
[----:B------:R-:W-:Y:S05]  /*03f0*/  BSYNC.RECONVERGENT B0 ;  /* 0x0000000000007941 */ /* 0x000fea0003800200 */
.L_x_2:
[----:B------:R-:W-:Y:S01]  /*0400*/  IMAD.MOV.U32 R16, RZ, RZ, R6 ;  /* 0x000000ffff107224 */ /* 0x000fe200078e0006 */
[----:B------:R-:W-:Y:S06]  /*0410*/  @!P5 BRA `(.L_x_1) ;  /* 0x000000000064d947 */ /* 0x000fec0003800000 */
[----:B------:R-:W2:Y:S01]  /*0420*/  LDG.E R25, desc[UR4][R12.64+0x4] ;  /* 0x000004040c197981 */ /* 0x000ea2000c1e1900 */
[----:B------:R-:W0:Y:S01]  /*0430*/  LDCU.64 UR6, c[0x0][0x398] ;  /* 0x00007300ff0677ac */ /* 0x000e220008000a00 */
[C---:B------:R-:W-:Y:S01]  /*0440*/  IADD3 R15, P4, PT, R21.reuse, R8, RZ ;  /* 0x00000008150f7210 */ /* 0x040fe20007f9e0ff */
[----:B------:R-:W-:Y:S03]  /*0450*/  BSSY.RECONVERGENT B0, `(.L_x_4) ;  /* 0x000000a000007945 */ /* 0x000fe60003800200 */
[----:B------:R-:W-:Y:S02]  /*0460*/  LEA.HI.X.SX32 R16, R21, R18, 0x1, P4 ;  /* 0x0000001215107211 */ /* 0x000fe400020f0eff */
[----:B0-----:R-:W-:-:S04]  /*0470*/  LEA R14, P5, R15, UR6, 0x2 ;  /* 0x000000060f0e7c11 */ /* 0x001fc8000f8a10ff */
[----:B------:R-:W-:Y:S02]  /*0480*/  LEA.HI.X R15, R15, UR7, R16, 0x2, P5 ;  /* 0x000000070f0f7c11 */ /* 0x000fe4000a8f1410 */
[----:B------:R-:W-:Y:S02]  /*0490*/  ISETP.NE.AND P5, PT, R19, 0x1, PT ;  /* 0x000000011300780c */ /* 0x000fe40003fa5270 */
[----:B--2---:R-:W-:-:S04]  /*04a0*/  FSETP.NEU.AND P4, PT, R25, RZ, P3 ;  /* 0x000000ff1900720b */ /* 0x004fc80001f8d000 */
[----:B------:R-:W-:-:S13]  /*04b0*/  PLOP3.LUT P4, PT, P4, P0, PT, 0x80, 0x8 ;  /* 0x000000000008781c */ /* 0x000fda0002781070 */
[----:B------:R-:W-:Y:S05]  /*04c0*/  @!P4 BRA `(.L_x_5) ;  /* 0x000000000008c947 */ /* 0x000fea0003800000 */
[----:B------:R-:W2:Y:S02]  /*04d0*/  LDG.E R17, desc[UR4][R14.64+0x4] ;  /* 0x000004040e117981 */ /* 0x000ea4000c1e1900 */
[----:B--2---:R-:W-:-:S07]  /*04e0*/  FFMA R2, R25, R17, R2 ;  /* 0x0000001119027223 */ /* 0x004fce0000000002 */
.L_x_5:
[----:B------:R-:W-:Y:S05]  /*04f0*/  BSYNC.RECONVERGENT B0 ;  /* 0x0000000000007941 */ /* 0x000fea0003800200 */
.L_x_4:
[----:B------:R-:W-:Y:S01]  /*0500*/  IADD3 R16, PT, PT, -R4, 0x2, RZ ;  /* 0x0000000204107810 */ /* 0x000fe20007ffe1ff */
[----:B------:R-:W-:Y:S06]  /*0510*/  @!P5 BRA `(.L_x_1) ;  /* 0x000000000024d947 */ /* 0x000fec0003800000 */
[----:B------:R-:W2:Y:S01]  /*0520*/  LDG.E R13, desc[UR4][R12.64+0x8] ;  /* 0x000008040c0d7981 */ /* 0x000ea2000c1e1900 */
[----:B------:R-:W-:Y:S01]  /*0530*/  BSSY.RECONVERGENT B0, `(.L_x_1) ;  /* 0x0000007000007945 */ /* 0x000fe20003800200 */
[----:B------:R-:W-:Y:S02]  /*0540*/  IADD3 R16, PT, PT, -R4, 0x3, RZ ;  /* 0x0000000304107810 */ /* 0x000fe40007ffe1ff */
[----:B--2---:R-:W-:-:S04]  /*0550*/  FSETP.NEU.AND P4, PT, R13, RZ, P3 ;  /* 0x000000ff0d00720b */ /* 0x004fc80001f8d000 */
[----:B------:R-:W-:-:S13]  /*0560*/  PLOP3.LUT P4, PT, P4, P1, PT, 0x80, 0x8 ;  /* 0x000000000008781c */ /* 0x000fda0002783070 */
[----:B------:R-:W-:Y:S05]  /*0570*/  @!P4 BRA `(.L_x_6) ;  /* 0x000000000008c947 */ /* 0x000fea0003800000 */
[----:B------:R-:W2:Y:S02]  /*0580*/  LDG.E R15, desc[UR4][R14.64+0x8] ;  /* 0x000008040e0f7981 */ /* 0x000ea4000c1e1900 */
[----:B--2---:R-:W-:-:S07]  /*0590*/  FFMA R2, R13, R15, R2 ;  /* 0x0000000f0d027223 */ /* 0x004fce0000000002 */
.L_x_6:
[----:B------:R-:W-:Y:S05]  /*05a0*/  BSYNC.RECONVERGENT B0 ;  /* 0x0000000000007941 */ /* 0x000fea0003800200 */
.L_x_1:
[----:B------:R-:W-:-:S13]  /*05b0*/  ISETP.GE.U32.AND P4, PT, R10, 0x3, PT ;  /* 0x000000030a00780c */ /* 0x000fda0003f86070 */
[----:B------:R-:W-:Y:S05]  /*05c0*/  @!P4 BRA `(.L_x_7) ;  /* 0x0000000000e4c947 */ /* 0x000fea0003800000 */
[----:B------:R-:W0:Y:S01]  /*05d0*/  LDC.64 R12, c[0x0][0x388] ;  /* 0x0000e200ff0c7b82 */ /* 0x000e220000000a00 */
[--C-:B------:R-:W-:Y:S01]  /*05e0*/  IMAD.IADD R22, R3, 0x1, R16.reuse ;  /* 0x0000000103167824 */ /* 0x100fe200078e0210 */
[----:B------:R-:W-:Y:S01]  /*05f0*/  IADD3 R23, PT, PT, R23, R4, R16 ;  /* 0x0000000417177210 */ /* 0x000fe20007ffe010 */
[----:B------:R-:W-:Y:S01]  /*0600*/  IMAD.IADD R20, R16, 0x1, -R9 ;  /* 0x0000000110147824 */ /* 0x000fe200078e0a09 */
[----:B------:R-:W1:Y:S01]  /*0610*/  LDCU UR6, c[0x0][0x394] ;  /* 0x00007280ff0677ac */ /* 0x000e620008000800 */
[----:B------:R-:W-:Y:S02]  /*0620*/  IMAD.IADD R21, R21, 0x1, R22 ;  /* 0x0000000115157824 */ /* 0x000fe400078e0216 */
[----:B------:R-:W-:Y:S02]  /*0630*/  VIADD R22, R22, 0x1 ;  /* 0x0000000116167836 */ /* 0x000fe40000000000 */
[----:B------:R-:W-:-:S07]  /*0640*/  VIADD R19, R21, 0x3 ;  /* 0x0000000315137836 */ /* 0x000fce0000000000 */
.L_x_8:
[----:B0-----:R-:W-:-:S05]  /*0650*/  IMAD.WIDE R14, R23, 0x4, R12 ;  /* 0x00000004170e7825 */ /* 0x001fca00078e020c */
[----:B------:R-:W2:Y:S01]  /*0660*/  LDG.E R25, desc[UR4][R14.64] ;  /* 0x000000040e197981 */ /* 0x000ea2000c1e1900 */
[----:B------:R-:W-:-:S03]  /*0670*/  VIADD R16, R22, 0xffffffff ;  /* 0xffffffff16107836 */ /* 0x000fc60000000000 */
[----:B------:R-:W3:Y:S02]  /*0680*/  LDG.E R29, desc[UR4][R14.64+0x4] ;  /* 0x000004040e1d7981 */ /* 0x000ee4000c1e1900 */
[----:B-1----:R-:W-:-:S04]  /*0690*/  ISETP.GE.AND P4, PT, R16, UR6, PT ;  /* 0x0000000610007c0c */ /* 0x002fc8000bf86270 */
[----:B------:R-:W-:-:S04]  /*06a0*/  ISETP.GT.AND P4, PT, R16, -0x1, !P4 ;  /* 0xffffffff1000780c */ /* 0x000fc80006784270 */
[----:B------:R-:W-:-:S04]  /*06b0*/  PLOP3.LUT P4, PT, P3, P4, PT, 0x80, 0x8 ;  /* 0x000000000008781c */ /* 0x000fc80001f89070 */
[----:B--2---:R-:W-:-:S13]  /*06c0*/  FSETP.EQ.OR P5, PT, R25, RZ, !P4 ;  /* 0x000000ff1900720b */ /* 0x004fda00067a2400 */
[----:B------:R-:W0:Y:S02]  /*06d0*/  @!P5 LDC.64 R16, c[0x0][0x398] ;  /* 0x0000e600ff10db82 */ /* 0x000e240000000a00 */
[----:B0-----:R-:W-:-:S06]  /*06e0*/  @!P5 IMAD.WIDE R26, R21, 0x4, R16 ;  /* 0x00000004151ad825 */ /* 0x001fcc00078e0210 */
[----:B------:R-:W2:Y:S01]  /*06f0*/  @!P5 LDG.E R26, desc[UR4][R26.64] ;  /* 0x000000041a1ad981 */ /* 0x000ea2000c1e1900 */
[----:B------:R-:W-:-:S04]  /*0700*/  ISETP.GE.AND P4, PT, R22, UR6, PT ;  /* 0x0000000616007c0c */ /* 0x000fc8000bf86270 */
[----:B------:R-:W-:-:S04]  /*0710*/  ISETP.GT.AND P4, PT, R22, -0x1, !P4 ;  /* 0xffffffff1600780c */ /* 0x000fc80006784270 */
[----:B------:R-:W-:Y:S01]  /*0720*/  PLOP3.LUT P4, PT, P3, P4, PT, 0x80, 0x8 ;  /* 0x000000000008781c */ /* 0x000fe20001f89070 */
[----:B------:R0:W4:Y:S03]  /*0730*/  LDG.E R27, desc[UR4][R14.64+0xc] ;  /* 0x00000c040e1b7981 */ /* 0x000126000c1e1900 */
[----:B---3--:R-:W-:-:S13]  /*0740*/  FSETP.EQ.OR P4, PT, R29, RZ, !P4 ;  /* 0x000000ff1d00720b */ /* 0x008fda0006782400 */
[----:B------:R-:W1:Y:S01]  /*0750*/  @!P4 LDC.64 R16, c[0x0][0x398] ;  /* 0x0000e600ff10cb82 */ /* 0x000e620000000a00 */
[----:B--2---:R-:W-:Y:S01]  /*0760*/  @!P5 FFMA R2, R25, R26, R2 ;  /* 0x0000001a1902d223 */ /* 0x004fe20000000002 */
[----:B------:R-:W-:-:S04]  /*0770*/  @!P4 VIADD R25, R21, 0x1 ;  /* 0x000000011519c836 */ /* 0x000fc80000000000 */
[----:B-1----:R-:W-:Y:S02]  /*0780*/  @!P4 IMAD.WIDE R16, R25, 0x4, R16 ;  /* 0x000000041910c825 */ /* 0x002fe400078e0210 */
[----:B------:R-:W2:Y:S04]  /*0790*/  LDG.E R25, desc[UR4][R14.64+0x8] ;  /* 0x000008040e197981 */ /* 0x000ea8000c1e1900 */
[----:B------:R-:W3:Y:S01]  /*07a0*/  @!P4 LDG.E R16, desc[UR4][R16.64] ;  /* 0x000000041010c981 */ /* 0x000ee2000c1e1900 */
[----:B------:R-:W-:-:S05]  /*07b0*/  VIADD R24, R22, 0x1 ;  /* 0x0000000116187836 */ /* 0x000fca0000000000 */
[----:B------:R-:W-:-:S04]  /*07c0*/  ISETP.GE.AND P5, PT, R24, UR6, PT ;  /* 0x0000000618007c0c */ /* 0x000fc8000bfa6270 */
[----:B------:R-:W-:Y:S01]  /*07d0*/  ISETP.GT.AND P5, PT, R24, -0x1, !P5 ;  /* 0xffffffff1800780c */ /* 0x000fe20006fa4270 */
[----:B------:R-:W-:-:S03]  /*07e0*/  VIADD R26, R22, 0x2 ;  /* 0x00000002161a7836 */ /* 0x000fc60000000000 */
[----:B------:R-:W-:-:S04]  /*07f0*/  PLOP3.LUT P5, PT, P3, P5, PT, 0x80, 0x8 ;  /* 0x000000000008781c */ /* 0x000fc80001fab070 */
[----:B--2---:R-:W-:Y:S01]  /*0800*/  FSETP.EQ.OR P5, PT, R25, RZ, !P5 ;  /* 0x000000ff1900720b */ /* 0x004fe20006fa2400 */
[----:B---3--:R-:W-:Y:S01]  /*0810*/  @!P4 FFMA R2, R29, R16, R2 ;  /* 0x000000101d02c223 */ /* 0x008fe20000000002 */
[----:B------:R-:W-:-:S04]  /*0820*/  ISETP.GE.AND P4, PT, R26, UR6, PT ;  /* 0x000000061a007c0c */ /* 0x000fc8000bf86270 */
[----:B------:R-:W-:-:S04]  /*0830*/  ISETP.GT.AND P4, PT, R26, -0x1, !P4 ;  /* 0xffffffff1a00780c */ /* 0x000fc80006784270 */
[----:B------:R-:W-:-:S03]  /*0840*/  PLOP3.LUT P4, PT, P3, P4, PT, 0x80, 0x8 ;  /* 0x000000000008781c */ /* 0x000fc60001f89070 */
[----:B0-----:R-:W0:Y:S01]  /*0850*/  @!P5 LDC.64 R14, c[0x0][0x398] ;  /* 0x0000e600ff0edb82 */ /* 0x001e220000000a00 */
[----:B----4-:R-:W-:Y:S01]  /*0860*/  FSETP.EQ.OR P4, PT, R27, RZ, !P4 ;  /* 0x000000ff1b00720b */ /* 0x010fe20006782400 */
[----:B------:R-:W-:-:S12]  /*0870*/  @!P5 VIADD R29, R21, 0x2 ;  /* 0x00000002151dd836 */ /* 0x000fd80000000000 */
[----:B------:R-:W1:Y:S01]  /*0880*/  @!P4 LDC.64 R16, c[0x0][0x398] ;  /* 0x0000e600ff10cb82 */ /* 0x000e620000000a00 */
[----:B0-----:R-:W-:-:S06]  /*0890*/  @!P5 IMAD.WIDE R14, R29, 0x4, R14 ;  /* 0x000000041d0ed825 */ /* 0x001fcc00078e020e */
[----:B------:R-:W2:Y:S01]  /*08a0*/  @!P5 LDG.E R14, desc[UR4][R14.64] ;  /* 0x000000040e0ed981 */ /* 0x000ea2000c1e1900 */
[----:B-1----:R-:W-:-:S06]  /*08b0*/  @!P4 IMAD.WIDE R16, R19, 0x4, R16 ;  /* 0x000000041310c825 */ /* 0x002fcc00078e0210 */
[----:B------:R-:W3:Y:S01]  /*08c0*/  @!P4 LDG.E R16, desc[UR4][R16.64] ;  /* 0x000000041010c981 */ /* 0x000ee2000c1e1900 */
[----:B------:R-:W-:Y:S02]  /*08d0*/  VIADD R20, R20, 0x4 ;  /* 0x0000000414147836 */ /* 0x000fe40000000000 */
[----:B------:R-:W-:Y:S02]  /*08e0*/  VIADD R23, R23, 0x4 ;  /* 0x0000000417177836 */ /* 0x000fe40000000000 */
[----:B------:R-:W-:Y:S02]  /*08f0*/  VIADD R22, R22, 0x4 ;  /* 0x0000000416167836 */ /* 0x000fe40000000000 */
[----:B------:R-:W-:Y:S02]  /*0900*/  VIADD R21, R21, 0x4 ;  /* 0x0000000415157836 */ /* 0x000fe40000000000 */
[----:B------:R-:W-:Y:S02]  /*0910*/  VIADD R19, R19, 0x4 ;  /* 0x0000000413137836 */ /* 0x000fe40000000000 */
[----:B--2---:R-:W-:Y:S01]  /*0920*/  @!P5 FFMA R2, R25, R14, R2 ;  /* 0x0000000e1902d223 */ /* 0x004fe20000000002 */
[----:B------:R-:W-:-:S03]  /*0930*/  ISETP.NE.AND P5, PT, R20, 0x1, PT ;  /* 0x000000011400780c */ /* 0x000fc60003fa5270 */
[----:B---3--:R-:W-:-:S10]  /*0940*/  @!P4 FFMA R2, R27, R16, R2 ;  /* 0x000000101b02c223 */ /* 0x008fd40000000002 */
[----:B------:R-:W-:Y:S05]  /*0950*/  @P5 BRA `(.L_x_8) ;  /* 0xfffffffc003c5947 */ /* 0x000fea000383ffff */
.L_x_7:
[----:B------:R-:W-:Y:S05]  /*0960*/  @P6 BRA `(.L_x_9) ;  /* 0xfffffff800306947 */ /* 0x000fea000383ffff */
.L_x_0:
[----:B------:R-:W0:Y:S01]  /*0970*/  LDC.64 R4, c[0x0][0x3a0] ;  /* 0x0000e800ff047b82 */ /* 0x000e220000000a00 */
[----:B------:R-:W1:Y:S02]  /*0980*/  LDCU UR6, c[0x0][0x394] ;  /* 0x00007280ff0677ac */ /* 0x000e640008000800 */
[----:B-1----:R-:W-:-:S04]  /*0990*/  IMAD R3, R0, UR6, R3 ;  /* 0x0000000600037c24 */ /* 0x002fc8000f8e0203 */
[----:B0-----:R-:W-:-:S05]  /*09a0*/  IMAD.WIDE R4, R3, 0x4, R4 ;  /* 0x0000000403047825 */ /* 0x001fca00078e0204 */
[----:B------:R-:W-:Y:S01]  /*09b0*/  STG.E desc[UR4][R4.64], R2 ;  /* 0x0000000204007986 */ /* 0x000fe2000c101904 */
[----:B------:R-:W-:Y:S05]  /*09c0*/  EXIT ;  /* 0x000000000000794d */ /* 0x000fea0003800000 */
.L_x_10:
[----:B------:R-:W-:-:S00]  /*09d0*/  BRA `(.L_x_10) ;  /* 0xfffffffc00fc7947 */ /* 0x000fc0000383ffff */
[----:B------:R-:W-:-:S00]  /*09e0*/  NOP ;  /* 0x0000000000007918 */ /* 0x000fc00000000000 */
        /* <DEDUP_REMOVED lines=9> */
.L_x_11:


//--------------------- .nv.shared.reserved.0     --------------------------
	.section	.nv.shared.reserved.0,"aw",@nobits
	.weak		__nv_reservedSMEM_offset_0_alias
	.size		__nv_reservedSMEM_offset_0_alias, 0, 64
	.other		__nv_reservedSMEM_offset_0_alias,@"STO_CUDA_RESERVED_SHARED STV_DEFAULT"
__nv_reservedSMEM_offset_0_alias:
	.zero		0
	.zero		64


//--------------------- .nv.constant0._Z11cuda_kerneliPfiiS_S_ --------------------------
	.section	.nv.constant0._Z11cuda_kerneliPfiiS_S_,"a",@progbits
	.sectionflags	@""
	.align	4
.nv.constant0._Z11cuda_kerneliPfiiS_S_:
	.zero		936


//--------------------- SYMBOLS --------------------------

	.type		.nv.reservedSmem.offset0,@object
	.size		.nv.reservedSmem.offset0,0x4
